//
// Generated by NVIDIA NVVM Compiler
//
// Compiler Build ID: CL-36424714
// Cuda compilation tools, release 13.0, V13.0.88
// Based on NVVM 20.0.0
//

.version 9.0
.target sm_100
.address_size 64

	// .globl	_Z19warp_inclusive_scanPfPKfi

.visible .entry _Z19warp_inclusive_scanPfPKfi(
	.param .u64 .ptr .align 1 _Z19warp_inclusive_scanPfPKfi_param_0,
	.param .u64 .ptr .align 1 _Z19warp_inclusive_scanPfPKfi_param_1,
	.param .u32 _Z19warp_inclusive_scanPfPKfi_param_2
)
{
	.reg .pred 	%p<13>;
	.reg .b32 	%r<17>;
	.reg .b32 	%f<20>;
	.reg .b64 	%rd<9>;

	ld.param.u64 	%rd1, [_Z19warp_inclusive_scanPfPKfi_param_0];
	ld.param.u64 	%rd2, [_Z19warp_inclusive_scanPfPKfi_param_1];
	ld.param.u32 	%r3, [_Z19warp_inclusive_scanPfPKfi_param_2];
	mov.u32 	%r4, %ctaid.x;
	mov.u32 	%r5, %ntid.x;
	mov.u32 	%r1, %tid.x;
	mad.lo.s32 	%r2, %r4, %r5, %r1;
	setp.ge.s32 	%p1, %r2, %r3;
	mov.f32 	%f19, 0f00000000;
	@%p1 bra 	$L__BB0_2;
	cvta.to.global.u64 	%rd3, %rd2;
	mul.wide.s32 	%rd4, %r2, 4;
	add.s64 	%rd5, %rd3, %rd4;
	ld.global.f32 	%f19, [%rd5];
$L__BB0_2:
	setp.ge.s32 	%p2, %r2, %r3;
	and.b32  	%r6, %r1, 31;
	mov.b32 	%r7, %f19;
	shfl.sync.up.b32	%r8|%p3, %r7, 1, 0, -1;
	mov.b32 	%f5, %r8;
	setp.eq.s32 	%p4, %r6, 0;
	add.f32 	%f6, %f19, %f5;
	selp.f32 	%f7, %f19, %f6, %p4;
	mov.b32 	%r9, %f7;
	shfl.sync.up.b32	%r10|%p5, %r9, 2, 0, -1;
	mov.b32 	%f8, %r10;
	setp.gt.u32 	%p6, %r6, 1;
	add.f32 	%f9, %f7, %f8;
	selp.f32 	%f10, %f9, %f7, %p6;
	mov.b32 	%r11, %f10;
	shfl.sync.up.b32	%r12|%p7, %r11, 4, 0, -1;
	mov.b32 	%f11, %r12;
	setp.gt.u32 	%p8, %r6, 3;
	add.f32 	%f12, %f10, %f11;
	selp.f32 	%f13, %f12, %f10, %p8;
	mov.b32 	%r13, %f13;
	shfl.sync.up.b32	%r14|%p9, %r13, 8, 0, -1;
	mov.b32 	%f14, %r14;
	setp.gt.u32 	%p10, %r6, 7;
	add.f32 	%f15, %f13, %f14;
	selp.f32 	%f16, %f15, %f13, %p10;
	mov.b32 	%r15, %f16;
	shfl.sync.up.b32	%r16|%p11, %r15, 16, 0, -1;
	mov.b32 	%f17, %r16;
	setp.gt.u32 	%p12, %r6, 15;
	add.f32 	%f18, %f16, %f17;
	selp.f32 	%f3, %f18, %f16, %p12;
	@%p2 bra 	$L__BB0_4;
	cvta.to.global.u64 	%rd6, %rd1;
	mul.wide.s32 	%rd7, %r2, 4;
	add.s64 	%rd8, %rd6, %rd7;
	st.global.f32 	[%rd8], %f3;
$L__BB0_4:
	ret;

}


// ===== COMPILED SASS (sm_100) =====

	.target	sm_100

	.elftype	@"ET_EXEC"


//--------------------- .note.nv.tkinfo           --------------------------
	.section	.note.nv.tkinfo,"",@"SHT_NOTE"
	.sectionflags	@"SHF_NOTE_NV_TKINFO"
	.tkinfo
        /*0018*/ 	.word	0x00000002
        /*0030*/ 	.string	""
        /*0030*/ 	.string	"ptxas"
        /*0030*/ 	.string	"Cuda compilation tools, release 13.0, V13.0.88"
        /*0030*/ 	.string	"Build cuda_13.0.r13.0/compiler.36424714_0"
        /*0030*/ 	.string	"-arch sm_100 -m 64 "



//--------------------- .note.nv.cuinfo           --------------------------
	.section	.note.nv.cuinfo,"",@"SHT_NOTE"
	.sectionflags	@"SHF_NOTE_NV_CUINFO"
        /*0018*/ 	.short	0x0002
        /*001a*/ 	.short	0x0064
        /*001c*/ 	.short	0x0082
	.zero		2


//--------------------- .nv.info                  --------------------------
	.section	.nv.info,"",@"SHT_CUDA_INFO"
	.align	4


	//----- nvinfo : EIATTR_REGCOUNT
	.align		4
        /*0000*/ 	.byte	0x04, 0x2f
        /*0002*/ 	.short	(.L_1 - .L_0)
	.align		4
.L_0:
        /*0004*/ 	.word	index@(_Z19warp_inclusive_scanPfPKfi)
        /*0008*/ 	.word	0x0000000a


	//----- nvinfo : EIATTR_FRAME_SIZE
	.align		4
.L_1:
        /*000c*/ 	.byte	0x04, 0x11
        /*000e*/ 	.short	(.L_3 - .L_2)
	.align		4
.L_2:
        /*0010*/ 	.word	index@(_Z19warp_inclusive_scanPfPKfi)
        /*0014*/ 	.word	0x00000000


	//----- nvinfo : EIATTR_MIN_STACK_SIZE
	.align		4
.L_3:
        /*0018*/ 	.byte	0x04, 0x12
        /*001a*/ 	.short	(.L_5 - .L_4)
	.align		4
.L_4:
        /*001c*/ 	.word	index@(_Z19warp_inclusive_scanPfPKfi)
        /*0020*/ 	.word	0x00000000
.L_5:


//--------------------- .nv.compat                --------------------------
	.section	.nv.compat,"",@"SHT_CUDA_COMPAT_INFO"
	.align	4
        /*0000*/ 	.byte	0x02, 0x09, 0x00, 0x00, 0x02, 0x02, 0x01, 0x00, 0x02, 0x05, 0x05, 0x00, 0x03, 0x07, 0x01, 0x01
        /*0010*/ 	.byte	0x02, 0x03, 0x00, 0x00, 0x02, 0x06, 0x01, 0x00, 0x04, 0x0b, 0x08, 0x00, 0x09, 0x00, 0x00, 0x00
        /*0020*/ 	.byte	0x00, 0x00, 0x00, 0x00


//--------------------- .nv.info._Z19warp_inclusive_scanPfPKfi --------------------------
	.section	.nv.info._Z19warp_inclusive_scanPfPKfi,"",@"SHT_CUDA_INFO"
	.sectionflags	@""
	.align	4


	//----- nvinfo : EIATTR_CUDA_API_VERSION
	.align		4
        /*0000*/ 	.byte	0x04, 0x37
        /*0002*/ 	.short	(.L_7 - .L_6)
.L_6:
        /*0004*/ 	.word	0x00000082


	//----- nvinfo : EIATTR_KPARAM_INFO
	.align		4
.L_7:
        /*0008*/ 	.byte	0x04, 0x17
        /*000a*/ 	.short	(.L_9 - .L_8)
.L_8:
        /*000c*/ 	.word	0x00000000
        /*0010*/ 	.short	0x0002
        /*0012*/ 	.short	0x0010
        /*0014*/ 	.byte	0x00, 0xf0, 0x11, 0x00


	//----- nvinfo : EIATTR_KPARAM_INFO
	.align		4
.L_9:
        /*0018*/ 	.byte	0x04, 0x17
        /*001a*/ 	.short	(.L_11 - .L_10)
.L_10:
        /*001c*/ 	.word	0x00000000
        /*0020*/ 	.short	0x0001
        /*0022*/ 	.short	0x0008
        /*0024*/ 	.byte	0x00, 0xf5, 0x21, 0x00


	//----- nvinfo : EIATTR_KPARAM_INFO
	.align		4
.L_11:
        /*0028*/ 	.byte	0x04, 0x17
        /*002a*/ 	.short	(.L_13 - .L_12)
.L_12:
        /*002c*/ 	.word	0x00000000
        /*0030*/ 	.short	0x0000
        /*0032*/ 	.short	0x0000
        /*0034*/ 	.byte	0x00, 0xf5, 0x21, 0x00


	//----- nvinfo : EIATTR_SPARSE_MMA_MASK
	.align		4
.L_13:
        /*0038*/ 	.byte	0x03, 0x50
        /*003a*/ 	.short	0x0000


	//----- nvinfo : EIATTR_MAXREG_COUNT
	.align		4
        /*003c*/ 	.byte	0x03, 0x1b
        /*003e*/ 	.short	0x00ff


	//----- nvinfo : EIATTR_MERCURY_ISA_VERSION
	.align		4
        /*0040*/ 	.byte	0x03, 0x5f
        /*0042*/ 	.short	0x0101


	//----- nvinfo : EIATTR_COOP_GROUP_MASK_REGIDS
	.align		4
        /*0044*/ 	.byte	0x04, 0x29
        /*0046*/ 	.short	(.L_15 - .L_14)


	//   ....[0]....
.L_14:
        /*0048*/ 	.word	0xffffffff


	//   ....[1]....
        /*004c*/ 	.word	0xffffffff


	//   ....[2]....
        /*0050*/ 	.word	0xffffffff


	//   ....[3]....
        /*0054*/ 	.word	0xffffffff


	//   ....[4]....
        /*0058*/ 	.word	0xffffffff


	//----- nvinfo : EIATTR_COOP_GROUP_INSTR_OFFSETS
	.align		4
.L_15:
        /*005c*/ 	.byte	0x04, 0x28
        /*005e*/ 	.short	(.L_17 - .L_16)


	//   ....[0]....
.L_16:
        /*0060*/ 	.word	0x000000d0


	//   ....[1]....
        /*0064*/ 	.word	0x00000100


	//   ....[2]....
        /*0068*/ 	.word	0x00000130


	//   ....[3]....
        /*006c*/ 	.word	0x00000160


	//   ....[4]....
        /*0070*/ 	.word	0x00000180


	//----- nvinfo : EIATTR_VRC_CTA_INIT_COUNT
	.align		4
.L_17:
        /*0074*/ 	.byte	0x02, 0x4a
	.zero		1
	.zero		1


	//----- nvinfo : EIATTR_EXIT_INSTR_OFFSETS
	.align		4
        /*0078*/ 	.byte	0x04, 0x1c
        /*007a*/ 	.short	(.L_19 - .L_18)


	//   ....[0]....
.L_18:
        /*007c*/ 	.word	0x00000190


	//   ....[1]....
        /*0080*/ 	.word	0x000001f0


	//----- nvinfo : EIATTR_CBANK_PARAM_SIZE
	.align		4
.L_19:
        /*0084*/ 	.byte	0x03, 0x19
        /*0086*/ 	.short	0x0014


	//----- nvinfo : EIATTR_PARAM_CBANK
	.align		4
        /*0088*/ 	.byte	0x04, 0x0a
        /*008a*/ 	.short	(.L_21 - .L_20)
	.align		4
.L_20:
        /*008c*/ 	.word	index@(.nv.constant0._Z19warp_inclusive_scanPfPKfi)
        /*0090*/ 	.short	0x0380
        /*0092*/ 	.short	0x0014


	//----- nvinfo : EIATTR_SW_WAR
	.align		4
.L_21:
        /*0094*/ 	.byte	0x04, 0x36
        /*0096*/ 	.short	(.L_23 - .L_22)
.L_22:
        /*0098*/ 	.word	0x00000008
.L_23:


//--------------------- .nv.callgraph             --------------------------
	.section	.nv.callgraph,"",@"SHT_CUDA_CALLGRAPH"
	.align	4
	.sectionentsize	8
	.align		4
        /*0000*/ 	.word	0x00000000
	.align		4
        /*0004*/ 	.word	0xffffffff
	.align		4
        /*0008*/ 	.word	0x00000000
	.align		4
        /*000c*/ 	.word	0xfffffffe
	.align		4
        /*0010*/ 	.word	0x00000000
	.align		4
        /*0014*/ 	.word	0xfffffffd
	.align		4
        /*0018*/ 	.word	0x00000000
	.align		4
        /*001c*/ 	.word	0xfffffffc


//--------------------- .text._Z19warp_inclusive_scanPfPKfi --------------------------
	.section	.text._Z19warp_inclusive_scanPfPKfi,"ax",@progbits
	.align	128
        .global         _Z19warp_inclusive_scanPfPKfi
        .type           _Z19warp_inclusive_scanPfPKfi,@function
        .size           _Z19warp_inclusive_scanPfPKfi,(.L_x_1 - _Z19warp_inclusive_scanPfPKfi)
        .other          _Z19warp_inclusive_scanPfPKfi,@"STO_CUDA_ENTRY STV_DEFAULT"
_Z19warp_inclusive_scanPfPKfi:
.text._Z19warp_inclusive_scanPfPKfi:
[----:B------:R-:W-:Y:S01]  /*0000*/  LDC R1, c[0x0][0x37c] ;  /* 0x0000df00ff017b82 */ /* 0x000fe20000000800 */
[----:B------:R-:W0:Y:S07]  /*0010*/  S2R R0, SR_TID.X ;  /* 0x0000000000007919 */ /* 0x000e2e0000002100 */
[----:B------:R-:W0:Y:S01]  /*0020*/  S2UR UR4, SR_CTAID.X ;  /* 0x00000000000479c3 */ /* 0x000e220000002500 */
[----:B------:R-:W1:Y:S01]  /*0030*/  LDCU UR5, c[0x0][0x390] ;  /* 0x00007200ff0577ac */ /* 0x000e620008000800 */
[----:B------:R-:W-:-:S06]  /*0040*/  HFMA2 R7, -RZ, RZ, 0, 0 ;  /* 0x00000000ff077431 */ /* 0x000fcc00000001ff */
[----:B------:R-:W0:Y:S02]  /*0050*/  LDC R5, c[0x0][0x360] ;  /* 0x0000d800ff057b82 */ /* 0x000e240000000800 */
[----:B0-----:R-:W-:-:S05]  /*0060*/  IMAD R5, R5, UR4, R0 ;  /* 0x0000000405057c24 */ /* 0x001fca000f8e0200 */
[----:B-1----:R-:W-:Y:S01]  /*0070*/  ISETP.GE.AND P0, PT, R5, UR5, PT ;  /* 0x0000000505007c0c */ /* 0x002fe2000bf06270 */
[----:B------:R-:W0:-:S12]  /*0080*/  LDCU.64 UR4, c[0x0][0x358] ;  /* 0x00006b00ff0477ac */ /* 0x000e180008000a00 */
[----:B------:R-:W1:Y:S02]  /*0090*/  @!P0 LDC.64 R2, c[0x0][0x388] ;  /* 0x0000e200ff028b82 */ /* 0x000e640000000a00 */
[----:B-1----:R-:W-:-:S05]  /*00a0*/  @!P0 IMAD.WIDE R2, R5, 0x4, R2 ;  /* 0x0000000405028825 */ /* 0x002fca00078e0202 */
[----:B0-----:R-:W2:Y:S01]  /*00b0*/  @!P0 LDG.E R7, desc[UR4][R2.64] ;  /* 0x0000000402078981 */ /* 0x001ea2000c1e1900 */
[----:B------:R-:W-:-:S03]  /*00c0*/  LOP3.LUT P1, R0, R0, 0x1f, RZ, 0xc0, !PT ;  /* 0x0000001f00007812 */ /* 0x000fc6000782c0ff */
[----:B--2---:R-:W0:Y:S10]  /*00d0*/  SHFL.UP PT, R4, R7, 0x1, RZ ;  /* 0x0420000007047989 */ /* 0x004e3400000e00ff */
[----:B0-----:R-:W-:Y:S01]  /*00e0*/  @P1 FADD R7, R4, R7 ;  /* 0x0000000704071221 */ /* 0x001fe20000000000 */
[----:B------:R-:W-:-:S04]  /*00f0*/  ISETP.GT.U32.AND P1, PT, R0, 0x1, PT ;  /* 0x000000010000780c */ /* 0x000fc80003f24070 */
[----:B------:R-:W0:Y:S09]  /*0100*/  SHFL.UP PT, R4, R7, 0x2, RZ ;  /* 0x0440000007047989 */ /* 0x000e3200000e00ff */
[----:B0-----:R-:W-:Y:S01]  /*0110*/  @P1 FADD R7, R7, R4 ;  /* 0x0000000407071221 */ /* 0x001fe20000000000 */
[----:B------:R-:W-:-:S04]  /*0120*/  ISETP.GT.U32.AND P1, PT, R0, 0x3, PT ;  /* 0x000000030000780c */ /* 0x000fc80003f24070 */
[----:B------:R-:W0:Y:S09]  /*0130*/  SHFL.UP PT, R4, R7, 0x4, RZ ;  /* 0x0480000007047989 */ /* 0x000e3200000e00ff */
[----:B0-----:R-:W-:Y:S01]  /*0140*/  @P1 FADD R7, R7, R4 ;  /* 0x0000000407071221 */ /* 0x001fe20000000000 */
[----:B------:R-:W-:-:S04]  /*0150*/  ISETP.GT.U32.AND P1, PT, R0, 0x7, PT ;  /* 0x000000070000780c */ /* 0x000fc80003f24070 */
[----:B------:R-:W0:Y:S09]  /*0160*/  SHFL.UP PT, R4, R7, 0x8, RZ ;  /* 0x0500000007047989 */ /* 0x000e3200000e00ff */
[----:B0-----:R-:W-:-:S05]  /*0170*/  @P1 FADD R7, R7, R4 ;  /* 0x0000000407071221 */ /* 0x001fca0000000000 */
[----:B------:R0:W1:Y:S01]  /*0180*/  SHFL.UP PT, R4, R7, 0x10, RZ ;  /* 0x0600000007047989 */ /* 0x00006200000e00ff */
[----:B------:R-:W-:Y:S05]  /*0190*/  @P0 EXIT ;  /* 0x000000000000094d */ /* 0x000fea0003800000 */
[----:B------:R-:W2:Y:S01]  /*01a0*/  LDC.64 R2, c[0x0][0x380] ;  /* 0x0000e000ff027b82 */ /* 0x000ea20000000a00 */
[----:B------:R-:W-:-:S13]  /*01b0*/  ISETP.GT.U32.AND P0, PT, R0, 0xf, PT ;  /* 0x0000000f0000780c */ /* 0x000fda0003f04070 */
[----:B01----:R-:W-:Y:S01]  /*01c0*/  @P0 FADD R7, R7, R4 ;  /* 0x0000000407070221 */ /* 0x003fe20000000000 */
[----:B--2---:R-:W-:-:S05]  /*01d0*/  IMAD.WIDE R2, R5, 0x4, R2 ;  /* 0x0000000405027825 */ /* 0x004fca00078e0202 */
[----:B------:R-:W-:Y:S01]  /*01e0*/  STG.E desc[UR4][R2.64], R7 ;  /* 0x0000000702007986 */ /* 0x000fe2000c101904 */
[----:B------:R-:W-:Y:S05]  /*01f0*/  EXIT ;  /* 0x000000000000794d */ /* 0x000fea0003800000 */
.L_x_0:
[----:B------:R-:W-:-:S00]  /*0200*/  BRA `(.L_x_0) ;  /* 0xfffffffc00fc7947 */ /* 0x000fc0000383ffff */
[----:B------:R-:W-:-:S00]  /*0210*/  NOP ;  /* 0x0000000000007918 */ /* 0x000fc00000000000 */
        /* <DEDUP_REMOVED lines=14> */
.L_x_1:


//--------------------- .nv.shared.reserved.0     --------------------------
	.section	.nv.shared.reserved.0,"aw",@nobits
	.weak		__nv_reservedSMEM_offset_0_alias
	.size		__nv_reservedSMEM_offset_0_alias, 0, 64
	.other		__nv_reservedSMEM_offset_0_alias,@"STO_CUDA_RESERVED_SHARED STV_DEFAULT"
__nv_reservedSMEM_offset_0_alias:
	.zero		0
	.zero		64


//--------------------- .nv.constant0._Z19warp_inclusive_scanPfPKfi --------------------------
	.section	.nv.constant0._Z19warp_inclusive_scanPfPKfi,"a",@progbits
	.sectionflags	@""
	.align	4
.nv.constant0._Z19warp_inclusive_scanPfPKfi:
	.zero		916


//--------------------- SYMBOLS --------------------------

	.type		.nv.reservedSmem.offset0,@object
	.size		.nv.reservedSmem.offset0,0x4
